//
// Generated by NVIDIA NVVM Compiler
//
// Compiler Build ID: CL-36424714
// Cuda compilation tools, release 13.0, V13.0.88
// Based on NVVM 20.0.0
//

.version 9.0
.target sm_100
.address_size 64

	// .globl	_Z10copyKernelPfPKfm

.visible .entry _Z10copyKernelPfPKfm(
	.param .u64 .ptr .align 1 _Z10copyKernelPfPKfm_param_0,
	.param .u64 .ptr .align 1 _Z10copyKernelPfPKfm_param_1,
	.param .u64 _Z10copyKernelPfPKfm_param_2
)
{
	.reg .pred 	%p<2>;
	.reg .b32 	%r<5>;
	.reg .b32 	%f<2>;
	.reg .b64 	%rd<10>;

	ld.param.u64 	%rd2, [_Z10copyKernelPfPKfm_param_0];
	ld.param.u64 	%rd3, [_Z10copyKernelPfPKfm_param_1];
	ld.param.u64 	%rd4, [_Z10copyKernelPfPKfm_param_2];
	mov.u32 	%r1, %ctaid.x;
	mov.u32 	%r2, %ntid.x;
	mov.u32 	%r3, %tid.x;
	mad.lo.s32 	%r4, %r1, %r2, %r3;
	cvt.s64.s32 	%rd1, %r4;
	setp.le.u64 	%p1, %rd4, %rd1;
	@%p1 bra 	$L__BB0_2;
	cvta.to.global.u64 	%rd5, %rd3;
	cvta.to.global.u64 	%rd6, %rd2;
	shl.b64 	%rd7, %rd1, 2;
	add.s64 	%rd8, %rd5, %rd7;
	ld.global.f32 	%f1, [%rd8];
	add.s64 	%rd9, %rd6, %rd7;
	st.global.f32 	[%rd9], %f1;
$L__BB0_2:
	ret;

}
	// .globl	_Z8initZeroPfm
.visible .entry _Z8initZeroPfm(
	.param .u64 .ptr .align 1 _Z8initZeroPfm_param_0,
	.param .u64 _Z8initZeroPfm_param_1
)
{
	.reg .pred 	%p<2>;
	.reg .b32 	%r<6>;
	.reg .b64 	%rd<7>;

	ld.param.u64 	%rd2, [_Z8initZeroPfm_param_0];
	ld.param.u64 	%rd3, [_Z8initZeroPfm_param_1];
	mov.u32 	%r1, %tid.x;
	mov.u32 	%r2, %ctaid.x;
	mov.u32 	%r3, %ntid.x;
	mad.lo.s32 	%r4, %r2, %r3, %r1;
	cvt.s64.s32 	%rd1, %r4;
	setp.le.u64 	%p1, %rd3, %rd1;
	@%p1 bra 	$L__BB1_2;
	cvta.to.global.u64 	%rd4, %rd2;
	shl.b64 	%rd5, %rd1, 2;
	add.s64 	%rd6, %rd4, %rd5;
	mov.b32 	%r5, 0;
	st.global.u32 	[%rd6], %r5;
$L__BB1_2:
	ret;

}
	// .globl	_Z7initOnePfm
.visible .entry _Z7initOnePfm(
	.param .u64 .ptr .align 1 _Z7initOnePfm_param_0,
	.param .u64 _Z7initOnePfm_param_1
)
{
	.reg .pred 	%p<2>;
	.reg .b32 	%r<6>;
	.reg .b64 	%rd<7>;

	ld.param.u64 	%rd2, [_Z7initOnePfm_param_0];
	ld.param.u64 	%rd3, [_Z7initOnePfm_param_1];
	mov.u32 	%r1, %tid.x;
	mov.u32 	%r2, %ctaid.x;
	mov.u32 	%r3, %ntid.x;
	mad.lo.s32 	%r4, %r2, %r3, %r1;
	cvt.s64.s32 	%rd1, %r4;
	setp.le.u64 	%p1, %rd3, %rd1;
	@%p1 bra 	$L__BB2_2;
	cvta.to.global.u64 	%rd4, %rd2;
	shl.b64 	%rd5, %rd1, 2;
	add.s64 	%rd6, %rd4, %rd5;
	mov.b32 	%r5, 1065353216;
	st.global.u32 	[%rd6], %r5;
$L__BB2_2:
	ret;

}


// ===== COMPILED SASS (sm_100) =====

	.target	sm_100

	.elftype	@"ET_EXEC"


//--------------------- .note.nv.tkinfo           --------------------------
	.section	.note.nv.tkinfo,"",@"SHT_NOTE"
	.sectionflags	@"SHF_NOTE_NV_TKINFO"
	.tkinfo
        /*0018*/ 	.word	0x00000002
        /*0030*/ 	.string	""
        /*0030*/ 	.string	"ptxas"
        /*0030*/ 	.string	"Cuda compilation tools, release 13.0, V13.0.88"
        /*0030*/ 	.string	"Build cuda_13.0.r13.0/compiler.36424714_0"
        /*0030*/ 	.string	"-arch sm_100 -m 64 "



//--------------------- .note.nv.cuinfo           --------------------------
	.section	.note.nv.cuinfo,"",@"SHT_NOTE"
	.sectionflags	@"SHF_NOTE_NV_CUINFO"
        /*0018*/ 	.short	0x0002
        /*001a*/ 	.short	0x0064
        /*001c*/ 	.short	0x0082
	.zero		2


//--------------------- .nv.info                  --------------------------
	.section	.nv.info,"",@"SHT_CUDA_INFO"
	.align	4


	//----- nvinfo : EIATTR_REGCOUNT
	.align		4
        /*0000*/ 	.byte	0x04, 0x2f
        /*0002*/ 	.short	(.L_1 - .L_0)
	.align		4
.L_0:
        /*0004*/ 	.word	index@(_Z10copyKernelPfPKfm)
        /*0008*/ 	.word	0x00000008


	//----- nvinfo : EIATTR_FRAME_SIZE
	.align		4
.L_1:
        /*000c*/ 	.byte	0x04, 0x11
        /*000e*/ 	.short	(.L_3 - .L_2)
	.align		4
.L_2:
        /*0010*/ 	.word	index@(_Z10copyKernelPfPKfm)
        /*0014*/ 	.word	0x00000000


	//----- nvinfo : EIATTR_REGCOUNT
	.align		4
.L_3:
        /*0018*/ 	.byte	0x04, 0x2f
        /*001a*/ 	.short	(.L_5 - .L_4)
	.align		4
.L_4:
        /*001c*/ 	.word	index@(_Z8initZeroPfm)
        /*0020*/ 	.word	0x00000006


	//----- nvinfo : EIATTR_FRAME_SIZE
	.align		4
.L_5:
        /*0024*/ 	.byte	0x04, 0x11
        /*0026*/ 	.short	(.L_7 - .L_6)
	.align		4
.L_6:
        /*0028*/ 	.word	index@(_Z8initZeroPfm)
        /*002c*/ 	.word	0x00000000


	//----- nvinfo : EIATTR_REGCOUNT
	.align		4
.L_7:
        /*0030*/ 	.byte	0x04, 0x2f
        /*0032*/ 	.short	(.L_9 - .L_8)
	.align		4
.L_8:
        /*0034*/ 	.word	index@(_Z7initOnePfm)
        /*0038*/ 	.word	0x00000008


	//----- nvinfo : EIATTR_FRAME_SIZE
	.align		4
.L_9:
        /*003c*/ 	.byte	0x04, 0x11
        /*003e*/ 	.short	(.L_11 - .L_10)
	.align		4
.L_10:
        /*0040*/ 	.word	index@(_Z7initOnePfm)
        /*0044*/ 	.word	0x00000000


	//----- nvinfo : EIATTR_MIN_STACK_SIZE
	.align		4
.L_11:
        /*0048*/ 	.byte	0x04, 0x12
        /*004a*/ 	.short	(.L_13 - .L_12)
	.align		4
.L_12:
        /*004c*/ 	.word	index@(_Z7initOnePfm)
        /*0050*/ 	.word	0x00000000


	//----- nvinfo : EIATTR_MIN_STACK_SIZE
	.align		4
.L_13:
        /*0054*/ 	.byte	0x04, 0x12
        /*0056*/ 	.short	(.L_15 - .L_14)
	.align		4
.L_14:
        /*0058*/ 	.word	index@(_Z8initZeroPfm)
        /*005c*/ 	.word	0x00000000


	//----- nvinfo : EIATTR_MIN_STACK_SIZE
	.align		4
.L_15:
        /*0060*/ 	.byte	0x04, 0x12
        /*0062*/ 	.short	(.L_17 - .L_16)
	.align		4
.L_16:
        /*0064*/ 	.word	index@(_Z10copyKernelPfPKfm)
        /*0068*/ 	.word	0x00000000
.L_17:


//--------------------- .nv.compat                --------------------------
	.section	.nv.compat,"",@"SHT_CUDA_COMPAT_INFO"
	.align	4
        /*0000*/ 	.byte	0x02, 0x09, 0x00, 0x00, 0x02, 0x02, 0x01, 0x00, 0x02, 0x05, 0x05, 0x00, 0x03, 0x07, 0x01, 0x01
        /*0010*/ 	.byte	0x02, 0x03, 0x00, 0x00, 0x02, 0x06, 0x01, 0x00, 0x04, 0x0b, 0x08, 0x00, 0x09, 0x00, 0x00, 0x00
        /*0020*/ 	.byte	0x00, 0x00, 0x00, 0x00


//--------------------- .nv.info._Z7initOnePfm    --------------------------
	.section	.nv.info._Z7initOnePfm,"",@"SHT_CUDA_INFO"
	.sectionflags	@""
	.align	4


	//----- nvinfo : EIATTR_CUDA_API_VERSION
	.align		4
        /*0000*/ 	.byte	0x04, 0x37
        /*0002*/ 	.short	(.L_19 - .L_18)
.L_18:
        /*0004*/ 	.word	0x00000082


	//----- nvinfo : EIATTR_KPARAM_INFO
	.align		4
.L_19:
        /*0008*/ 	.byte	0x04, 0x17
        /*000a*/ 	.short	(.L_21 - .L_20)
.L_20:
        /*000c*/ 	.word	0x00000000
        /*0010*/ 	.short	0x0001
        /*0012*/ 	.short	0x0008
        /*0014*/ 	.byte	0x00, 0xf0, 0x21, 0x00


	//----- nvinfo : EIATTR_KPARAM_INFO
	.align		4
.L_21:
        /*0018*/ 	.byte	0x04, 0x17
        /*001a*/ 	.short	(.L_23 - .L_22)
.L_22:
        /*001c*/ 	.word	0x00000000
        /*0020*/ 	.short	0x0000
        /*0022*/ 	.short	0x0000
        /*0024*/ 	.byte	0x00, 0xf5, 0x21, 0x00


	//----- nvinfo : EIATTR_SPARSE_MMA_MASK
	.align		4
.L_23:
        /*0028*/ 	.byte	0x03, 0x50
        /*002a*/ 	.short	0x0000


	//----- nvinfo : EIATTR_MAXREG_COUNT
	.align		4
        /*002c*/ 	.byte	0x03, 0x1b
        /*002e*/ 	.short	0x00ff


	//----- nvinfo : EIATTR_MERCURY_ISA_VERSION
	.align		4
        /*0030*/ 	.byte	0x03, 0x5f
        /*0032*/ 	.short	0x0101


	//----- nvinfo : EIATTR_VRC_CTA_INIT_COUNT
	.align		4
        /*0034*/ 	.byte	0x02, 0x4a
	.zero		1
	.zero		1


	//----- nvinfo : EIATTR_EXIT_INSTR_OFFSETS
	.align		4
        /*0038*/ 	.byte	0x04, 0x1c
        /*003a*/ 	.short	(.L_25 - .L_24)


	//   ....[0]....
.L_24:
        /*003c*/ 	.word	0x00000090


	//   ....[1]....
        /*0040*/ 	.word	0x00000100


	//----- nvinfo : EIATTR_CBANK_PARAM_SIZE
	.align		4
.L_25:
        /*0044*/ 	.byte	0x03, 0x19
        /*0046*/ 	.short	0x0010


	//----- nvinfo : EIATTR_PARAM_CBANK
	.align		4
        /*0048*/ 	.byte	0x04, 0x0a
        /*004a*/ 	.short	(.L_27 - .L_26)
	.align		4
.L_26:
        /*004c*/ 	.word	index@(.nv.constant0._Z7initOnePfm)
        /*0050*/ 	.short	0x0380
        /*0052*/ 	.short	0x0010


	//----- nvinfo : EIATTR_SW_WAR
	.align		4
.L_27:
        /*0054*/ 	.byte	0x04, 0x36
        /*0056*/ 	.short	(.L_29 - .L_28)
.L_28:
        /*0058*/ 	.word	0x00000008
.L_29:


//--------------------- .nv.info._Z8initZeroPfm   --------------------------
	.section	.nv.info._Z8initZeroPfm,"",@"SHT_CUDA_INFO"
	.sectionflags	@""
	.align	4


	//----- nvinfo : EIATTR_CUDA_API_VERSION
	.align		4
        /*0000*/ 	.byte	0x04, 0x37
        /*0002*/ 	.short	(.L_31 - .L_30)
.L_30:
        /*0004*/ 	.word	0x00000082


	//----- nvinfo : EIATTR_KPARAM_INFO
	.align		4
.L_31:
        /*0008*/ 	.byte	0x04, 0x17
        /*000a*/ 	.short	(.L_33 - .L_32)
.L_32:
        /*000c*/ 	.word	0x00000000
        /*0010*/ 	.short	0x0001
        /*0012*/ 	.short	0x0008
        /*0014*/ 	.byte	0x00, 0xf0, 0x21, 0x00


	//----- nvinfo : EIATTR_KPARAM_INFO
	.align		4
.L_33:
        /*0018*/ 	.byte	0x04, 0x17
        /*001a*/ 	.short	(.L_35 - .L_34)
.L_34:
        /*001c*/ 	.word	0x00000000
        /*0020*/ 	.short	0x0000
        /*0022*/ 	.short	0x0000
        /*0024*/ 	.byte	0x00, 0xf5, 0x21, 0x00


	//----- nvinfo : EIATTR_SPARSE_MMA_MASK
	.align		4
.L_35:
        /*0028*/ 	.byte	0x03, 0x50
        /*002a*/ 	.short	0x0000


	//----- nvinfo : EIATTR_MAXREG_COUNT
	.align		4
        /*002c*/ 	.byte	0x03, 0x1b
        /*002e*/ 	.short	0x00ff


	//----- nvinfo : EIATTR_MERCURY_ISA_VERSION
	.align		4
        /*0030*/ 	.byte	0x03, 0x5f
        /*0032*/ 	.short	0x0101


	//----- nvinfo : EIATTR_VRC_CTA_INIT_COUNT
	.align		4
        /*0034*/ 	.byte	0x02, 0x4a
	.zero		1
	.zero		1


	//----- nvinfo : EIATTR_EXIT_INSTR_OFFSETS
	.align		4
        /*0038*/ 	.byte	0x04, 0x1c
        /*003a*/ 	.short	(.L_37 - .L_36)


	//   ....[0]....
.L_36:
        /*003c*/ 	.word	0x00000090


	//   ....[1]....
        /*0040*/ 	.word	0x000000f0


	//----- nvinfo : EIATTR_CBANK_PARAM_SIZE
	.align		4
.L_37:
        /*0044*/ 	.byte	0x03, 0x19
        /*0046*/ 	.short	0x0010


	//----- nvinfo : EIATTR_PARAM_CBANK
	.align		4
        /*0048*/ 	.byte	0x04, 0x0a
        /*004a*/ 	.short	(.L_39 - .L_38)
	.align		4
.L_38:
        /*004c*/ 	.word	index@(.nv.constant0._Z8initZeroPfm)
        /*0050*/ 	.short	0x0380
        /*0052*/ 	.short	0x0010


	//----- nvinfo : EIATTR_SW_WAR
	.align		4
.L_39:
        /*0054*/ 	.byte	0x04, 0x36
        /*0056*/ 	.short	(.L_41 - .L_40)
.L_40:
        /*0058*/ 	.word	0x00000008
.L_41:


//--------------------- .nv.info._Z10copyKernelPfPKfm --------------------------
	.section	.nv.info._Z10copyKernelPfPKfm,"",@"SHT_CUDA_INFO"
	.sectionflags	@""
	.align	4


	//----- nvinfo : EIATTR_CUDA_API_VERSION
	.align		4
        /*0000*/ 	.byte	0x04, 0x37
        /*0002*/ 	.short	(.L_43 - .L_42)
.L_42:
        /*0004*/ 	.word	0x00000082


	//----- nvinfo : EIATTR_KPARAM_INFO
	.align		4
.L_43:
        /*0008*/ 	.byte	0x04, 0x17
        /*000a*/ 	.short	(.L_45 - .L_44)
.L_44:
        /*000c*/ 	.word	0x00000000
        /*0010*/ 	.short	0x0002
        /*0012*/ 	.short	0x0010
        /*0014*/ 	.byte	0x00, 0xf0, 0x21, 0x00


	//----- nvinfo : EIATTR_KPARAM_INFO
	.align		4
.L_45:
        /*0018*/ 	.byte	0x04, 0x17
        /*001a*/ 	.short	(.L_47 - .L_46)
.L_46:
        /*001c*/ 	.word	0x00000000
        /*0020*/ 	.short	0x0001
        /*0022*/ 	.short	0x0008
        /*0024*/ 	.byte	0x00, 0xf5, 0x21, 0x00


	//----- nvinfo : EIATTR_KPARAM_INFO
	.align		4
.L_47:
        /*0028*/ 	.byte	0x04, 0x17
        /*002a*/ 	.short	(.L_49 - .L_48)
.L_48:
        /*002c*/ 	.word	0x00000000
        /*0030*/ 	.short	0x0000
        /*0032*/ 	.short	0x0000
        /*0034*/ 	.byte	0x00, 0xf5, 0x21, 0x00


	//----- nvinfo : EIATTR_SPARSE_MMA_MASK
	.align		4
.L_49:
        /*0038*/ 	.byte	0x03, 0x50
        /*003a*/ 	.short	0x0000


	//----- nvinfo : EIATTR_MAXREG_COUNT
	.align		4
        /*003c*/ 	.byte	0x03, 0x1b
        /*003e*/ 	.short	0x00ff


	//----- nvinfo : EIATTR_MERCURY_ISA_VERSION
	.align		4
        /*0040*/ 	.byte	0x03, 0x5f
        /*0042*/ 	.short	0x0101


	//----- nvinfo : EIATTR_VRC_CTA_INIT_COUNT
	.align		4
        /*0044*/ 	.byte	0x02, 0x4a
	.zero		1
	.zero		1


	//----- nvinfo : EIATTR_EXIT_INSTR_OFFSETS
	.align		4
        /*0048*/ 	.byte	0x04, 0x1c
        /*004a*/ 	.short	(.L_51 - .L_50)


	//   ....[0]....
.L_50:
        /*004c*/ 	.word	0x00000090


	//   ....[1]....
        /*0050*/ 	.word	0x00000140


	//----- nvinfo : EIATTR_CBANK_PARAM_SIZE
	.align		4
.L_51:
        /*0054*/ 	.byte	0x03, 0x19
        /*0056*/ 	.short	0x0018


	//----- nvinfo : EIATTR_PARAM_CBANK
	.align		4
        /*0058*/ 	.byte	0x04, 0x0a
        /*005a*/ 	.short	(.L_53 - .L_52)
	.align		4
.L_52:
        /*005c*/ 	.word	index@(.nv.constant0._Z10copyKernelPfPKfm)
        /*0060*/ 	.short	0x0380
        /*0062*/ 	.short	0x0018


	//----- nvinfo : EIATTR_SW_WAR
	.align		4
.L_53:
        /*0064*/ 	.byte	0x04, 0x36
        /*0066*/ 	.short	(.L_55 - .L_54)
.L_54:
        /*0068*/ 	.word	0x00000008
.L_55:


//--------------------- .nv.callgraph             --------------------------
	.section	.nv.callgraph,"",@"SHT_CUDA_CALLGRAPH"
	.align	4
	.sectionentsize	8
	.align		4
        /*0000*/ 	.word	0x00000000
	.align		4
        /*0004*/ 	.word	0xffffffff
	.align		4
        /*0008*/ 	.word	0x00000000
	.align		4
        /*000c*/ 	.word	0xfffffffe
	.align		4
        /*0010*/ 	.word	0x00000000
	.align		4
        /*0014*/ 	.word	0xfffffffd
	.align		4
        /*0018*/ 	.word	0x00000000
	.align		4
        /*001c*/ 	.word	0xfffffffc


//--------------------- .text._Z7initOnePfm       --------------------------
	.section	.text._Z7initOnePfm,"ax",@progbits
	.align	128
        .global         _Z7initOnePfm
        .type           _Z7initOnePfm,@function
        .size           _Z7initOnePfm,(.L_x_3 - _Z7initOnePfm)
        .other          _Z7initOnePfm,@"STO_CUDA_ENTRY STV_DEFAULT"
_Z7initOnePfm:
.text._Z7initOnePfm:
[----:B------:R-:W-:Y:S01]  /*0000*/  LDC R1, c[0x0][0x37c] ;  /* 0x0000df00ff017b82 */ /* 0x000fe20000000800 */
[----:B------:R-:W0:Y:S07]  /*0010*/  S2R R0, SR_TID.X ;  /* 0x0000000000007919 */ /* 0x000e2e0000002100 */
[----:B------:R-:W0:Y:S01]  /*0020*/  S2UR UR4, SR_CTAID.X ;  /* 0x00000000000479c3 */ /* 0x000e220000002500 */
[----:B------:R-:W1:Y:S07]  /*0030*/  LDCU.64 UR6, c[0x0][0x388] ;  /* 0x00007100ff0677ac */ /* 0x000e6e0008000a00 */
[----:B------:R-:W0:Y:S02]  /*0040*/  LDC R3, c[0x0][0x360] ;  /* 0x0000d800ff037b82 */ /* 0x000e240000000800 */
[----:B0-----:R-:W-:-:S05]  /*0050*/  IMAD R0, R3, UR4, R0 ;  /* 0x0000000403007c24 */ /* 0x001fca000f8e0200 */
[----:B-1----:R-:W-:Y:S02]  /*0060*/  ISETP.GE.U32.AND P0, PT, R0, UR6, PT ;  /* 0x0000000600007c0c */ /* 0x002fe4000bf06070 */
[----:B------:R-:W-:-:S04]  /*0070*/  SHF.R.S32.HI R3, RZ, 0x1f, R0 ;  /* 0x0000001fff037819 */ /* 0x000fc80000011400 */
[----:B------:R-:W-:-:S13]  /*0080*/  ISETP.GE.U32.AND.EX P0, PT, R3, UR7, PT, P0 ;  /* 0x0000000703007c0c */ /* 0x000fda000bf06100 */
[----:B------:R-:W-:Y:S05]  /*0090*/  @P0 EXIT ;  /* 0x000000000000094d */ /* 0x000fea0003800000 */
[----:B------:R-:W0:Y:S01]  /*00a0*/  LDCU.64 UR6, c[0x0][0x380] ;  /* 0x00007000ff0677ac */ /* 0x000e220008000a00 */
[----:B------:R-:W-:Y:S01]  /*00b0*/  IMAD.MOV.U32 R5, RZ, RZ, 0x3f800000 ;  /* 0x3f800000ff057424 */ /* 0x000fe200078e00ff */
[----:B------:R-:W1:Y:S01]  /*00c0*/  LDCU.64 UR4, c[0x0][0x358] ;  /* 0x00006b00ff0477ac */ /* 0x000e620008000a00 */
[----:B0-----:R-:W-:-:S04]  /*00d0*/  LEA R2, P0, R0, UR6, 0x2 ;  /* 0x0000000600027c11 */ /* 0x001fc8000f8010ff */
[----:B------:R-:W-:-:S05]  /*00e0*/  LEA.HI.X R3, R0, UR7, R3, 0x2, P0 ;  /* 0x0000000700037c11 */ /* 0x000fca00080f1403 */
[----:B-1----:R-:W-:Y:S01]  /*00f0*/  STG.E desc[UR4][R2.64], R5 ;  /* 0x0000000502007986 */ /* 0x002fe2000c101904 */
[----:B------:R-:W-:Y:S05]  /*0100*/  EXIT ;  /* 0x000000000000794d */ /* 0x000fea0003800000 */
.L_x_0:
[----:B------:R-:W-:-:S00]  /*0110*/  BRA `(.L_x_0) ;  /* 0xfffffffc00fc7947 */ /* 0x000fc0000383ffff */
[----:B------:R-:W-:-:S00]  /*0120*/  NOP ;  /* 0x0000000000007918 */ /* 0x000fc00000000000 */
        /* <DEDUP_REMOVED lines=13> */
.L_x_3:


//--------------------- .text._Z8initZeroPfm      --------------------------
	.section	.text._Z8initZeroPfm,"ax",@progbits
	.align	128
        .global         _Z8initZeroPfm
        .type           _Z8initZeroPfm,@function
        .size           _Z8initZeroPfm,(.L_x_4 - _Z8initZeroPfm)
        .other          _Z8initZeroPfm,@"STO_CUDA_ENTRY STV_DEFAULT"
_Z8initZeroPfm:
.text._Z8initZeroPfm:
        /* <DEDUP_REMOVED lines=11> */
[----:B------:R-:W1:Y:S01]  /*00b0*/  LDCU.64 UR4, c[0x0][0x358] ;  /* 0x00006b00ff0477ac */ /* 0x000e620008000a00 */
[----:B0-----:R-:W-:-:S04]  /*00c0*/  LEA R2, P0, R0, UR6, 0x2 ;  /* 0x0000000600027c11 */ /* 0x001fc8000f8010ff */
[----:B------:R-:W-:-:S05]  /*00d0*/  LEA.HI.X R3, R0, UR7, R3, 0x2, P0 ;  /* 0x0000000700037c11 */ /* 0x000fca00080f1403 */
[----:B-1----:R-:W-:Y:S01]  /*00e0*/  STG.E desc[UR4][R2.64], RZ ;  /* 0x000000ff02007986 */ /* 0x002fe2000c101904 */
[----:B------:R-:W-:Y:S05]  /*00f0*/  EXIT ;  /* 0x000000000000794d */ /* 0x000fea0003800000 */
.L_x_1:
        /* <DEDUP_REMOVED lines=16> */
.L_x_4:


//--------------------- .text._Z10copyKernelPfPKfm --------------------------
	.section	.text._Z10copyKernelPfPKfm,"ax",@progbits
	.align	128
        .global         _Z10copyKernelPfPKfm
        .type           _Z10copyKernelPfPKfm,@function
        .size           _Z10copyKernelPfPKfm,(.L_x_5 - _Z10copyKernelPfPKfm)
        .other          _Z10copyKernelPfPKfm,@"STO_CUDA_ENTRY STV_DEFAULT"
_Z10copyKernelPfPKfm:
.text._Z10copyKernelPfPKfm:
        /* <DEDUP_REMOVED lines=10> */
[----:B------:R-:W0:Y:S01]  /*00a0*/  LDCU.128 UR8, c[0x0][0x380] ;  /* 0x00007000ff0877ac */ /* 0x000e220008000c00 */
[C---:B------:R-:W-:Y:S01]  /*00b0*/  IMAD.SHL.U32 R4, R0.reuse, 0x4, RZ ;  /* 0x0000000400047824 */ /* 0x040fe200078e00ff */
[----:B------:R-:W-:Y:S01]  /*00c0*/  SHF.L.U64.HI R0, R0, 0x2, R3 ;  /* 0x0000000200007819 */ /* 0x000fe20000010203 */
[----:B------:R-:W1:Y:S03]  /*00d0*/  LDCU.64 UR4, c[0x0][0x358] ;  /* 0x00006b00ff0477ac */ /* 0x000e660008000a00 */
[----:B0-----:R-:W-:-:S04]  /*00e0*/  IADD3 R2, P0, PT, R4, UR10, RZ ;  /* 0x0000000a04027c10 */ /* 0x001fc8000ff1e0ff */
[----:B------:R-:W-:-:S06]  /*00f0*/  IADD3.X R3, PT, PT, R0, UR11, RZ, P0, !PT ;  /* 0x0000000b00037c10 */ /* 0x000fcc00087fe4ff */
[----:B-1----:R-:W2:Y:S01]  /*0100*/  LDG.E R3, desc[UR4][R2.64] ;  /* 0x0000000402037981 */ /* 0x002ea2000c1e1900 */
[----:B------:R-:W-:-:S04]  /*0110*/  IADD3 R4, P0, PT, R4, UR8, RZ ;  /* 0x0000000804047c10 */ /* 0x000fc8000ff1e0ff */
[----:B------:R-:W-:-:S05]  /*0120*/  IADD3.X R5, PT, PT, R0, UR9, RZ, P0, !PT ;  /* 0x0000000900057c10 */ /* 0x000fca00087fe4ff */
[----:B--2---:R-:W-:Y:S01]  /*0130*/  STG.E desc[UR4][R4.64], R3 ;  /* 0x0000000304007986 */ /* 0x004fe2000c101904 */
[----:B------:R-:W-:Y:S05]  /*0140*/  EXIT ;  /* 0x000000000000794d */ /* 0x000fea0003800000 */
.L_x_2:
        /* <DEDUP_REMOVED lines=11> */
.L_x_5:


//--------------------- .nv.shared.reserved.0     --------------------------
	.section	.nv.shared.reserved.0,"aw",@nobits
	.weak		__nv_reservedSMEM_offset_0_alias
	.size		__nv_reservedSMEM_offset_0_alias, 0, 64
	.other		__nv_reservedSMEM_offset_0_alias,@"STO_CUDA_RESERVED_SHARED STV_DEFAULT"
__nv_reservedSMEM_offset_0_alias:
	.zero		0
	.zero		64


//--------------------- .nv.constant0._Z7initOnePfm --------------------------
	.section	.nv.constant0._Z7initOnePfm,"a",@progbits
	.sectionflags	@""
	.align	4
.nv.constant0._Z7initOnePfm:
	.zero		912


//--------------------- .nv.constant0._Z8initZeroPfm --------------------------
	.section	.nv.constant0._Z8initZeroPfm,"a",@progbits
	.sectionflags	@""
	.align	4
.nv.constant0._Z8initZeroPfm:
	.zero		912


//--------------------- .nv.constant0._Z10copyKernelPfPKfm --------------------------
	.section	.nv.constant0._Z10copyKernelPfPKfm,"a",@progbits
	.sectionflags	@""
	.align	4
.nv.constant0._Z10copyKernelPfPKfm:
	.zero		920


//--------------------- SYMBOLS --------------------------

	.type		.nv.reservedSmem.offset0,@object
	.size		.nv.reservedSmem.offset0,0x4
